//
// Generated by NVIDIA NVVM Compiler
//
// Compiler Build ID: CL-36424714
// Cuda compilation tools, release 13.0, V13.0.88
// Based on NVVM 20.0.0
//

.version 9.0
.target sm_100
.address_size 64

	// .globl	_Z11bgr_to_grayPhS_ii

.visible .entry _Z11bgr_to_grayPhS_ii(
	.param .u64 .ptr .align 1 _Z11bgr_to_grayPhS_ii_param_0,
	.param .u64 .ptr .align 1 _Z11bgr_to_grayPhS_ii_param_1,
	.param .u32 _Z11bgr_to_grayPhS_ii_param_2,
	.param .u32 _Z11bgr_to_grayPhS_ii_param_3
)
{
	.reg .pred 	%p<4>;
	.reg .b16 	%rs<4>;
	.reg .b32 	%r<16>;
	.reg .b32 	%f<7>;
	.reg .b64 	%rd<9>;

	ld.param.u64 	%rd1, [_Z11bgr_to_grayPhS_ii_param_0];
	ld.param.u64 	%rd2, [_Z11bgr_to_grayPhS_ii_param_1];
	ld.param.u32 	%r2, [_Z11bgr_to_grayPhS_ii_param_2];
	ld.param.u32 	%r3, [_Z11bgr_to_grayPhS_ii_param_3];
	mov.u32 	%r5, %tid.x;
	mov.u32 	%r6, %ntid.x;
	mov.u32 	%r7, %ctaid.x;
	mad.lo.s32 	%r8, %r6, %r7, %r5;
	mov.u32 	%r9, %tid.y;
	mov.u32 	%r10, %ntid.y;
	mov.u32 	%r11, %ctaid.y;
	mad.lo.s32 	%r12, %r10, %r11, %r9;
	mad.lo.s32 	%r1, %r2, %r12, %r8;
	setp.ge.s32 	%p1, %r8, %r2;
	setp.ge.s32 	%p2, %r12, %r3;
	or.pred  	%p3, %p1, %p2;
	@%p3 bra 	$L__BB0_2;
	cvta.to.global.u64 	%rd3, %rd1;
	cvta.to.global.u64 	%rd4, %rd2;
	mul.lo.s32 	%r14, %r1, 3;
	cvt.s64.s32 	%rd5, %r14;
	add.s64 	%rd6, %rd3, %rd5;
	ld.global.u8 	%rs1, [%rd6];
	ld.global.u8 	%rs2, [%rd6+1];
	ld.global.u8 	%rs3, [%rd6+2];
	cvt.rn.f32.u16 	%f1, %rs1;
	cvt.rn.f32.u16 	%f2, %rs2;
	mul.f32 	%f3, %f2, 0f3F1645A2;
	fma.rn.f32 	%f4, %f1, 0f3DE978D5, %f3;
	cvt.rn.f32.u16 	%f5, %rs3;
	fma.rn.f32 	%f6, %f5, 0f3E991687, %f4;
	cvt.rzi.u32.f32 	%r15, %f6;
	cvt.s64.s32 	%rd7, %r1;
	add.s64 	%rd8, %rd4, %rd7;
	st.global.u8 	[%rd8], %r15;
$L__BB0_2:
	ret;

}


// ===== COMPILED SASS (sm_100) =====

	.target	sm_100

	.elftype	@"ET_EXEC"


//--------------------- .note.nv.tkinfo           --------------------------
	.section	.note.nv.tkinfo,"",@"SHT_NOTE"
	.sectionflags	@"SHF_NOTE_NV_TKINFO"
	.tkinfo
        /*0018*/ 	.word	0x00000002
        /*0030*/ 	.string	""
        /*0030*/ 	.string	"ptxas"
        /*0030*/ 	.string	"Cuda compilation tools, release 13.0, V13.0.88"
        /*0030*/ 	.string	"Build cuda_13.0.r13.0/compiler.36424714_0"
        /*0030*/ 	.string	"-arch sm_100 -m 64 "



//--------------------- .note.nv.cuinfo           --------------------------
	.section	.note.nv.cuinfo,"",@"SHT_NOTE"
	.sectionflags	@"SHF_NOTE_NV_CUINFO"
        /*0018*/ 	.short	0x0002
        /*001a*/ 	.short	0x0064
        /*001c*/ 	.short	0x0082
	.zero		2


//--------------------- .nv.info                  --------------------------
	.section	.nv.info,"",@"SHT_CUDA_INFO"
	.align	4


	//----- nvinfo : EIATTR_REGCOUNT
	.align		4
        /*0000*/ 	.byte	0x04, 0x2f
        /*0002*/ 	.short	(.L_1 - .L_0)
	.align		4
.L_0:
        /*0004*/ 	.word	index@(_Z11bgr_to_grayPhS_ii)
        /*0008*/ 	.word	0x0000000a


	//----- nvinfo : EIATTR_FRAME_SIZE
	.align		4
.L_1:
        /*000c*/ 	.byte	0x04, 0x11
        /*000e*/ 	.short	(.L_3 - .L_2)
	.align		4
.L_2:
        /*0010*/ 	.word	index@(_Z11bgr_to_grayPhS_ii)
        /*0014*/ 	.word	0x00000000


	//----- nvinfo : EIATTR_MIN_STACK_SIZE
	.align		4
.L_3:
        /*0018*/ 	.byte	0x04, 0x12
        /*001a*/ 	.short	(.L_5 - .L_4)
	.align		4
.L_4:
        /*001c*/ 	.word	index@(_Z11bgr_to_grayPhS_ii)
        /*0020*/ 	.word	0x00000000
.L_5:


//--------------------- .nv.compat                --------------------------
	.section	.nv.compat,"",@"SHT_CUDA_COMPAT_INFO"
	.align	4
        /*0000*/ 	.byte	0x02, 0x09, 0x00, 0x00, 0x02, 0x02, 0x01, 0x00, 0x02, 0x05, 0x05, 0x00, 0x03, 0x07, 0x01, 0x01
        /*0010*/ 	.byte	0x02, 0x03, 0x00, 0x00, 0x02, 0x06, 0x01, 0x00, 0x04, 0x0b, 0x08, 0x00, 0x09, 0x00, 0x00, 0x00
        /*0020*/ 	.byte	0x00, 0x00, 0x00, 0x00


//--------------------- .nv.info._Z11bgr_to_grayPhS_ii --------------------------
	.section	.nv.info._Z11bgr_to_grayPhS_ii,"",@"SHT_CUDA_INFO"
	.sectionflags	@""
	.align	4


	//----- nvinfo : EIATTR_CUDA_API_VERSION
	.align		4
        /*0000*/ 	.byte	0x04, 0x37
        /*0002*/ 	.short	(.L_7 - .L_6)
.L_6:
        /*0004*/ 	.word	0x00000082


	//----- nvinfo : EIATTR_KPARAM_INFO
	.align		4
.L_7:
        /*0008*/ 	.byte	0x04, 0x17
        /*000a*/ 	.short	(.L_9 - .L_8)
.L_8:
        /*000c*/ 	.word	0x00000000
        /*0010*/ 	.short	0x0003
        /*0012*/ 	.short	0x0014
        /*0014*/ 	.byte	0x00, 0xf0, 0x11, 0x00


	//----- nvinfo : EIATTR_KPARAM_INFO
	.align		4
.L_9:
        /*0018*/ 	.byte	0x04, 0x17
        /*001a*/ 	.short	(.L_11 - .L_10)
.L_10:
        /*001c*/ 	.word	0x00000000
        /*0020*/ 	.short	0x0002
        /*0022*/ 	.short	0x0010
        /*0024*/ 	.byte	0x00, 0xf0, 0x11, 0x00


	//----- nvinfo : EIATTR_KPARAM_INFO
	.align		4
.L_11:
        /*0028*/ 	.byte	0x04, 0x17
        /*002a*/ 	.short	(.L_13 - .L_12)
.L_12:
        /*002c*/ 	.word	0x00000000
        /*0030*/ 	.short	0x0001
        /*0032*/ 	.short	0x0008
        /*0034*/ 	.byte	0x00, 0xf5, 0x21, 0x00


	//----- nvinfo : EIATTR_KPARAM_INFO
	.align		4
.L_13:
        /*0038*/ 	.byte	0x04, 0x17
        /*003a*/ 	.short	(.L_15 - .L_14)
.L_14:
        /*003c*/ 	.word	0x00000000
        /*0040*/ 	.short	0x0000
        /*0042*/ 	.short	0x0000
        /*0044*/ 	.byte	0x00, 0xf5, 0x21, 0x00


	//----- nvinfo : EIATTR_SPARSE_MMA_MASK
	.align		4
.L_15:
        /*0048*/ 	.byte	0x03, 0x50
        /*004a*/ 	.short	0x0000


	//----- nvinfo : EIATTR_MAXREG_COUNT
	.align		4
        /*004c*/ 	.byte	0x03, 0x1b
        /*004e*/ 	.short	0x00ff


	//----- nvinfo : EIATTR_MERCURY_ISA_VERSION
	.align		4
        /*0050*/ 	.byte	0x03, 0x5f
        /*0052*/ 	.short	0x0101


	//----- nvinfo : EIATTR_VRC_CTA_INIT_COUNT
	.align		4
        /*0054*/ 	.byte	0x02, 0x4a
	.zero		1
	.zero		1


	//----- nvinfo : EIATTR_EXIT_INSTR_OFFSETS
	.align		4
        /*0058*/ 	.byte	0x04, 0x1c
        /*005a*/ 	.short	(.L_17 - .L_16)


	//   ....[0]....
.L_16:
        /*005c*/ 	.word	0x000000d0


	//   ....[1]....
        /*0060*/ 	.word	0x00000200


	//----- nvinfo : EIATTR_CBANK_PARAM_SIZE
	.align		4
.L_17:
        /*0064*/ 	.byte	0x03, 0x19
        /*0066*/ 	.short	0x0018


	//----- nvinfo : EIATTR_PARAM_CBANK
	.align		4
        /*0068*/ 	.byte	0x04, 0x0a
        /*006a*/ 	.short	(.L_19 - .L_18)
	.align		4
.L_18:
        /*006c*/ 	.word	index@(.nv.constant0._Z11bgr_to_grayPhS_ii)
        /*0070*/ 	.short	0x0380
        /*0072*/ 	.short	0x0018


	//----- nvinfo : EIATTR_SW_WAR
	.align		4
.L_19:
        /*0074*/ 	.byte	0x04, 0x36
        /*0076*/ 	.short	(.L_21 - .L_20)
.L_20:
        /*0078*/ 	.word	0x00000008
.L_21:


//--------------------- .nv.callgraph             --------------------------
	.section	.nv.callgraph,"",@"SHT_CUDA_CALLGRAPH"
	.align	4
	.sectionentsize	8
	.align		4
        /*0000*/ 	.word	0x00000000
	.align		4
        /*0004*/ 	.word	0xffffffff
	.align		4
        /*0008*/ 	.word	0x00000000
	.align		4
        /*000c*/ 	.word	0xfffffffe
	.align		4
        /*0010*/ 	.word	0x00000000
	.align		4
        /*0014*/ 	.word	0xfffffffd
	.align		4
        /*0018*/ 	.word	0x00000000
	.align		4
        /*001c*/ 	.word	0xfffffffc


//--------------------- .text._Z11bgr_to_grayPhS_ii --------------------------
	.section	.text._Z11bgr_to_grayPhS_ii,"ax",@progbits
	.align	128
        .global         _Z11bgr_to_grayPhS_ii
        .type           _Z11bgr_to_grayPhS_ii,@function
        .size           _Z11bgr_to_grayPhS_ii,(.L_x_1 - _Z11bgr_to_grayPhS_ii)
        .other          _Z11bgr_to_grayPhS_ii,@"STO_CUDA_ENTRY STV_DEFAULT"
_Z11bgr_to_grayPhS_ii:
.text._Z11bgr_to_grayPhS_ii:
[----:B------:R-:W-:Y:S01]  /*0000*/  LDC R1, c[0x0][0x37c] ;  /* 0x0000df00ff017b82 */ /* 0x000fe20000000800 */
[----:B------:R-:W0:Y:S01]  /*0010*/  S2R R3, SR_TID.Y ;  /* 0x0000000000037919 */ /* 0x000e220000002200 */
[----:B------:R-:W1:Y:S01]  /*0020*/  LDCU UR4, c[0x0][0x360] ;  /* 0x00006c00ff0477ac */ /* 0x000e620008000800 */
[----:B------:R-:W0:Y:S01]  /*0030*/  S2R R2, SR_CTAID.Y ;  /* 0x0000000000027919 */ /* 0x000e220000002600 */
[----:B------:R-:W0:Y:S01]  /*0040*/  LDCU UR5, c[0x0][0x364] ;  /* 0x00006c80ff0577ac */ /* 0x000e220008000800 */
[----:B------:R-:W1:Y:S01]  /*0050*/  S2R R0, SR_TID.X ;  /* 0x0000000000007919 */ /* 0x000e620000002100 */
[----:B------:R-:W2:Y:S01]  /*0060*/  LDCU.64 UR6, c[0x0][0x390] ;  /* 0x00007200ff0677ac */ /* 0x000ea20008000a00 */
[----:B------:R-:W1:Y:S01]  /*0070*/  S2R R5, SR_CTAID.X ;  /* 0x0000000000057919 */ /* 0x000e620000002500 */
[----:B0-----:R-:W-:-:S05]  /*0080*/  IMAD R3, R2, UR5, R3 ;  /* 0x0000000502037c24 */ /* 0x001fca000f8e0203 */
[----:B--2---:R-:W-:Y:S01]  /*0090*/  ISETP.GE.AND P0, PT, R3, UR7, PT ;  /* 0x0000000703007c0c */ /* 0x004fe2000bf06270 */
[----:B-1----:R-:W-:-:S05]  /*00a0*/  IMAD R0, R5, UR4, R0 ;  /* 0x0000000405007c24 */ /* 0x002fca000f8e0200 */
[----:B------:R-:W-:Y:S01]  /*00b0*/  ISETP.GE.OR P0, PT, R0, UR6, P0 ;  /* 0x0000000600007c0c */ /* 0x000fe20008706670 */
[----:B------:R-:W-:-:S12]  /*00c0*/  IMAD R0, R3, UR6, R0 ;  /* 0x0000000603007c24 */ /* 0x000fd8000f8e0200 */
[----:B------:R-:W-:Y:S05]  /*00d0*/  @P0 EXIT ;  /* 0x000000000000094d */ /* 0x000fea0003800000 */
[----:B------:R-:W0:Y:S01]  /*00e0*/  LDCU.128 UR8, c[0x0][0x380] ;  /* 0x00007000ff0877ac */ /* 0x000e220008000c00 */
[----:B------:R-:W-:Y:S01]  /*00f0*/  IMAD R3, R0, 0x3, RZ ;  /* 0x0000000300037824 */ /* 0x000fe200078e02ff */
[----:B------:R-:W1:Y:S04]  /*0100*/  LDCU.64 UR4, c[0x0][0x358] ;  /* 0x00006b00ff0477ac */ /* 0x000e680008000a00 */
[----:B0-----:R-:W-:-:S04]  /*0110*/  IADD3 R2, P0, PT, R3, UR8, RZ ;  /* 0x0000000803027c10 */ /* 0x001fc8000ff1e0ff */
[----:B------:R-:W-:-:S05]  /*0120*/  LEA.HI.X.SX32 R3, R3, UR9, 0x1, P0 ;  /* 0x0000000903037c11 */ /* 0x000fca00080f0eff */
[----:B-1----:R-:W2:Y:S04]  /*0130*/  LDG.E.U8 R5, desc[UR4][R2.64+0x1] ;  /* 0x0000010402057981 */ /* 0x002ea8000c1e1100 */
[----:B------:R-:W3:Y:S04]  /*0140*/  LDG.E.U8 R4, desc[UR4][R2.64] ;  /* 0x0000000402047981 */ /* 0x000ee8000c1e1100 */
[----:B------:R-:W4:Y:S01]  /*0150*/  LDG.E.U8 R6, desc[UR4][R2.64+0x2] ;  /* 0x0000020402067981 */ /* 0x000f22000c1e1100 */
[----:B--2---:R-:W-:Y:S02]  /*0160*/  I2FP.F32.U32 R5, R5 ;  /* 0x0000000500057245 */ /* 0x004fe40000201000 */
[----:B---3--:R-:W-:-:S03]  /*0170*/  I2FP.F32.U32 R4, R4 ;  /* 0x0000000400047245 */ /* 0x008fc60000201000 */
[----:B------:R-:W-:Y:S01]  /*0180*/  FMUL R5, R5, 0.58700001239776611328 ;  /* 0x3f1645a205057820 */ /* 0x000fe20000400000 */
[----:B----4-:R-:W-:-:S03]  /*0190*/  I2FP.F32.U32 R7, R6 ;  /* 0x0000000600077245 */ /* 0x010fc60000201000 */
[----:B------:R-:W-:-:S04]  /*01a0*/  FFMA R4, R4, 0.11400000005960464478, R5 ;  /* 0x3de978d504047823 */ /* 0x000fc80000000005 */
[----:B------:R-:W-:Y:S01]  /*01b0*/  FFMA R7, R7, 0.29899999499320983887, R4 ;  /* 0x3e99168707077823 */ /* 0x000fe20000000004 */
[----:B------:R-:W-:-:S04]  /*01c0*/  IADD3 R4, P0, PT, R0, UR10, RZ ;  /* 0x0000000a00047c10 */ /* 0x000fc8000ff1e0ff */
[----:B------:R-:W-:Y:S01]  /*01d0*/  LEA.HI.X.SX32 R5, R0, UR11, 0x1, P0 ;  /* 0x0000000b00057c11 */ /* 0x000fe200080f0eff */
[----:B------:R-:W0:Y:S04]  /*01e0*/  F2I.U32.TRUNC.NTZ R7, R7 ;  /* 0x0000000700077305 */ /* 0x000e28000020f000 */
[----:B0-----:R-:W-:Y:S01]  /*01f0*/  STG.E.U8 desc[UR4][R4.64], R7 ;  /* 0x0000000704007986 */ /* 0x001fe2000c101104 */
[----:B------:R-:W-:Y:S05]  /*0200*/  EXIT ;  /* 0x000000000000794d */ /* 0x000fea0003800000 */
.L_x_0:
[----:B------:R-:W-:-:S00]  /*0210*/  BRA `(.L_x_0) ;  /* 0xfffffffc00fc7947 */ /* 0x000fc0000383ffff */
[----:B------:R-:W-:-:S00]  /*0220*/  NOP ;  /* 0x0000000000007918 */ /* 0x000fc00000000000 */
        /* <DEDUP_REMOVED lines=13> */
.L_x_1:


//--------------------- .nv.shared.reserved.0     --------------------------
	.section	.nv.shared.reserved.0,"aw",@nobits
	.weak		__nv_reservedSMEM_offset_0_alias
	.size		__nv_reservedSMEM_offset_0_alias, 0, 64
	.other		__nv_reservedSMEM_offset_0_alias,@"STO_CUDA_RESERVED_SHARED STV_DEFAULT"
__nv_reservedSMEM_offset_0_alias:
	.zero		0
	.zero		64


//--------------------- .nv.constant0._Z11bgr_to_grayPhS_ii --------------------------
	.section	.nv.constant0._Z11bgr_to_grayPhS_ii,"a",@progbits
	.sectionflags	@""
	.align	4
.nv.constant0._Z11bgr_to_grayPhS_ii:
	.zero		920


//--------------------- SYMBOLS --------------------------

	.type		.nv.reservedSmem.offset0,@object
	.size		.nv.reservedSmem.offset0,0x4
